//
// Generated by NVIDIA NVVM Compiler
//
// Compiler Build ID: CL-36424714
// Cuda compilation tools, release 13.0, V13.0.88
// Based on NVVM 20.0.0
//

.version 9.0
.target sm_100
.address_size 64

	// .globl	_Z11add_stridediPKiPi

.visible .entry _Z11add_stridediPKiPi(
	.param .u32 _Z11add_stridediPKiPi_param_0,
	.param .u64 .ptr .align 1 _Z11add_stridediPKiPi_param_1,
	.param .u64 .ptr .align 1 _Z11add_stridediPKiPi_param_2
)
{
	.reg .pred 	%p<3>;
	.reg .b32 	%r<14>;
	.reg .b64 	%rd<8>;

	ld.param.u32 	%r6, [_Z11add_stridediPKiPi_param_0];
	ld.param.u64 	%rd3, [_Z11add_stridediPKiPi_param_1];
	ld.param.u64 	%rd4, [_Z11add_stridediPKiPi_param_2];
	mov.u32 	%r7, %tid.x;
	mov.u32 	%r1, %ntid.x;
	mov.u32 	%r8, %ctaid.x;
	mad.lo.s32 	%r13, %r1, %r8, %r7;
	setp.ge.s32 	%p1, %r13, %r6;
	@%p1 bra 	$L__BB0_3;
	mov.u32 	%r9, %nctaid.x;
	mul.lo.s32 	%r3, %r9, %r1;
	cvta.to.global.u64 	%rd1, %rd3;
	cvta.to.global.u64 	%rd2, %rd4;
$L__BB0_2:
	mul.wide.s32 	%rd5, %r13, 4;
	add.s64 	%rd6, %rd1, %rd5;
	ld.global.u32 	%r10, [%rd6];
	add.s64 	%rd7, %rd2, %rd5;
	ld.global.u32 	%r11, [%rd7];
	add.s32 	%r12, %r11, %r10;
	st.global.u32 	[%rd7], %r12;
	add.s32 	%r13, %r13, %r3;
	setp.lt.s32 	%p2, %r13, %r6;
	@%p2 bra 	$L__BB0_2;
$L__BB0_3:
	ret;

}


// ===== COMPILED SASS (sm_100) =====

	.target	sm_100

	.elftype	@"ET_EXEC"


//--------------------- .note.nv.tkinfo           --------------------------
	.section	.note.nv.tkinfo,"",@"SHT_NOTE"
	.sectionflags	@"SHF_NOTE_NV_TKINFO"
	.tkinfo
        /*0018*/ 	.word	0x00000002
        /*0030*/ 	.string	""
        /*0030*/ 	.string	"ptxas"
        /*0030*/ 	.string	"Cuda compilation tools, release 13.0, V13.0.88"
        /*0030*/ 	.string	"Build cuda_13.0.r13.0/compiler.36424714_0"
        /*0030*/ 	.string	"-arch sm_100 -m 64 "



//--------------------- .note.nv.cuinfo           --------------------------
	.section	.note.nv.cuinfo,"",@"SHT_NOTE"
	.sectionflags	@"SHF_NOTE_NV_CUINFO"
        /*0018*/ 	.short	0x0002
        /*001a*/ 	.short	0x0064
        /*001c*/ 	.short	0x0082
	.zero		2


//--------------------- .nv.info                  --------------------------
	.section	.nv.info,"",@"SHT_CUDA_INFO"
	.align	4


	//----- nvinfo : EIATTR_REGCOUNT
	.align		4
        /*0000*/ 	.byte	0x04, 0x2f
        /*0002*/ 	.short	(.L_1 - .L_0)
	.align		4
.L_0:
        /*0004*/ 	.word	index@(_Z11add_stridediPKiPi)
        /*0008*/ 	.word	0x0000000e


	//----- nvinfo : EIATTR_FRAME_SIZE
	.align		4
.L_1:
        /*000c*/ 	.byte	0x04, 0x11
        /*000e*/ 	.short	(.L_3 - .L_2)
	.align		4
.L_2:
        /*0010*/ 	.word	index@(_Z11add_stridediPKiPi)
        /*0014*/ 	.word	0x00000000


	//----- nvinfo : EIATTR_MIN_STACK_SIZE
	.align		4
.L_3:
        /*0018*/ 	.byte	0x04, 0x12
        /*001a*/ 	.short	(.L_5 - .L_4)
	.align		4
.L_4:
        /*001c*/ 	.word	index@(_Z11add_stridediPKiPi)
        /*0020*/ 	.word	0x00000000
.L_5:


//--------------------- .nv.compat                --------------------------
	.section	.nv.compat,"",@"SHT_CUDA_COMPAT_INFO"
	.align	4
        /*0000*/ 	.byte	0x02, 0x09, 0x00, 0x00, 0x02, 0x02, 0x01, 0x00, 0x02, 0x05, 0x05, 0x00, 0x03, 0x07, 0x01, 0x01
        /*0010*/ 	.byte	0x02, 0x03, 0x00, 0x00, 0x02, 0x06, 0x01, 0x00, 0x04, 0x0b, 0x08, 0x00, 0x09, 0x00, 0x00, 0x00
        /*0020*/ 	.byte	0x00, 0x00, 0x00, 0x00


//--------------------- .nv.info._Z11add_stridediPKiPi --------------------------
	.section	.nv.info._Z11add_stridediPKiPi,"",@"SHT_CUDA_INFO"
	.sectionflags	@""
	.align	4


	//----- nvinfo : EIATTR_CUDA_API_VERSION
	.align		4
        /*0000*/ 	.byte	0x04, 0x37
        /*0002*/ 	.short	(.L_7 - .L_6)
.L_6:
        /*0004*/ 	.word	0x00000082


	//----- nvinfo : EIATTR_KPARAM_INFO
	.align		4
.L_7:
        /*0008*/ 	.byte	0x04, 0x17
        /*000a*/ 	.short	(.L_9 - .L_8)
.L_8:
        /*000c*/ 	.word	0x00000000
        /*0010*/ 	.short	0x0002
        /*0012*/ 	.short	0x0010
        /*0014*/ 	.byte	0x00, 0xf5, 0x21, 0x00


	//----- nvinfo : EIATTR_KPARAM_INFO
	.align		4
.L_9:
        /*0018*/ 	.byte	0x04, 0x17
        /*001a*/ 	.short	(.L_11 - .L_10)
.L_10:
        /*001c*/ 	.word	0x00000000
        /*0020*/ 	.short	0x0001
        /*0022*/ 	.short	0x0008
        /*0024*/ 	.byte	0x00, 0xf5, 0x21, 0x00


	//----- nvinfo : EIATTR_KPARAM_INFO
	.align		4
.L_11:
        /*0028*/ 	.byte	0x04, 0x17
        /*002a*/ 	.short	(.L_13 - .L_12)
.L_12:
        /*002c*/ 	.word	0x00000000
        /*0030*/ 	.short	0x0000
        /*0032*/ 	.short	0x0000
        /*0034*/ 	.byte	0x00, 0xf0, 0x11, 0x00


	//----- nvinfo : EIATTR_SPARSE_MMA_MASK
	.align		4
.L_13:
        /*0038*/ 	.byte	0x03, 0x50
        /*003a*/ 	.short	0x0000


	//----- nvinfo : EIATTR_MAXREG_COUNT
	.align		4
        /*003c*/ 	.byte	0x03, 0x1b
        /*003e*/ 	.short	0x00ff


	//----- nvinfo : EIATTR_MERCURY_ISA_VERSION
	.align		4
        /*0040*/ 	.byte	0x03, 0x5f
        /*0042*/ 	.short	0x0101


	//----- nvinfo : EIATTR_VRC_CTA_INIT_COUNT
	.align		4
        /*0044*/ 	.byte	0x02, 0x4a
	.zero		1
	.zero		1


	//----- nvinfo : EIATTR_EXIT_INSTR_OFFSETS
	.align		4
        /*0048*/ 	.byte	0x04, 0x1c
        /*004a*/ 	.short	(.L_15 - .L_14)


	//   ....[0]....
.L_14:
        /*004c*/ 	.word	0x00000070


	//   ....[1]....
        /*0050*/ 	.word	0x00000160


	//----- nvinfo : EIATTR_CRS_STACK_SIZE
	.align		4
.L_15:
        /*0054*/ 	.byte	0x04, 0x1e
        /*0056*/ 	.short	(.L_17 - .L_16)
.L_16:
        /*0058*/ 	.word	0x00000000


	//----- nvinfo : EIATTR_CBANK_PARAM_SIZE
	.align		4
.L_17:
        /*005c*/ 	.byte	0x03, 0x19
        /*005e*/ 	.short	0x0018


	//----- nvinfo : EIATTR_PARAM_CBANK
	.align		4
        /*0060*/ 	.byte	0x04, 0x0a
        /*0062*/ 	.short	(.L_19 - .L_18)
	.align		4
.L_18:
        /*0064*/ 	.word	index@(.nv.constant0._Z11add_stridediPKiPi)
        /*0068*/ 	.short	0x0380
        /*006a*/ 	.short	0x0018


	//----- nvinfo : EIATTR_SW_WAR
	.align		4
.L_19:
        /*006c*/ 	.byte	0x04, 0x36
        /*006e*/ 	.short	(.L_21 - .L_20)
.L_20:
        /*0070*/ 	.word	0x00000008
.L_21:


//--------------------- .nv.callgraph             --------------------------
	.section	.nv.callgraph,"",@"SHT_CUDA_CALLGRAPH"
	.align	4
	.sectionentsize	8
	.align		4
        /*0000*/ 	.word	0x00000000
	.align		4
        /*0004*/ 	.word	0xffffffff
	.align		4
        /*0008*/ 	.word	0x00000000
	.align		4
        /*000c*/ 	.word	0xfffffffe
	.align		4
        /*0010*/ 	.word	0x00000000
	.align		4
        /*0014*/ 	.word	0xfffffffd
	.align		4
        /*0018*/ 	.word	0x00000000
	.align		4
        /*001c*/ 	.word	0xfffffffc


//--------------------- .text._Z11add_stridediPKiPi --------------------------
	.section	.text._Z11add_stridediPKiPi,"ax",@progbits
	.align	128
        .global         _Z11add_stridediPKiPi
        .type           _Z11add_stridediPKiPi,@function
        .size           _Z11add_stridediPKiPi,(.L_x_2 - _Z11add_stridediPKiPi)
        .other          _Z11add_stridediPKiPi,@"STO_CUDA_ENTRY STV_DEFAULT"
_Z11add_stridediPKiPi:
.text._Z11add_stridediPKiPi:
[----:B------:R-:W-:Y:S01]  /*0000*/  LDC R1, c[0x0][0x37c] ;  /* 0x0000df00ff017b82 */ /* 0x000fe20000000800 */
[----:B------:R-:W0:Y:S01]  /*0010*/  S2R R0, SR_TID.X ;  /* 0x0000000000007919 */ /* 0x000e220000002100 */
[----:B------:R-:W0:Y:S01]  /*0020*/  LDCU UR4, c[0x0][0x360] ;  /* 0x00006c00ff0477ac */ /* 0x000e220008000800 */
[----:B------:R-:W0:Y:S01]  /*0030*/  S2R R3, SR_CTAID.X ;  /* 0x0000000000037919 */ /* 0x000e220000002500 */
[----:B------:R-:W1:Y:S01]  /*0040*/  LDCU UR8, c[0x0][0x380] ;  /* 0x00007000ff0877ac */ /* 0x000e620008000800 */
[----:B0-----:R-:W-:-:S05]  /*0050*/  IMAD R0, R3, UR4, R0 ;  /* 0x0000000403007c24 */ /* 0x001fca000f8e0200 */
[----:B-1----:R-:W-:-:S13]  /*0060*/  ISETP.GE.AND P0, PT, R0, UR8, PT ;  /* 0x0000000800007c0c */ /* 0x002fda000bf06270 */
[----:B------:R-:W-:Y:S05]  /*0070*/  @P0 EXIT ;  /* 0x000000000000094d */ /* 0x000fea0003800000 */
[----:B------:R-:W0:Y:S01]  /*0080*/  LDC.64 R6, c[0x0][0x388] ;  /* 0x0000e200ff067b82 */ /* 0x000e220000000a00 */
[----:B------:R-:W1:Y:S01]  /*0090*/  LDCU UR5, c[0x0][0x370] ;  /* 0x00006e00ff0577ac */ /* 0x000e620008000800 */
[----:B------:R-:W2:Y:S06]  /*00a0*/  LDCU.64 UR6, c[0x0][0x358] ;  /* 0x00006b00ff0677ac */ /* 0x000eac0008000a00 */
[----:B------:R-:W3:Y:S01]  /*00b0*/  LDC.64 R8, c[0x0][0x390] ;  /* 0x0000e400ff087b82 */ /* 0x000ee20000000a00 */
[----:B-1----:R-:W-:-:S12]  /*00c0*/  UIMAD UR4, UR4, UR5, URZ ;  /* 0x00000005040472a4 */ /* 0x002fd8000f8e02ff */
.L_x_0:
[----:B0-----:R-:W-:-:S04]  /*00d0*/  IMAD.WIDE R2, R0, 0x4, R6 ;  /* 0x0000000400027825 */ /* 0x001fc800078e0206 */
[C---:B-1-3--:R-:W-:Y:S02]  /*00e0*/  IMAD.WIDE R4, R0.reuse, 0x4, R8 ;  /* 0x0000000400047825 */ /* 0x04afe400078e0208 */
[----:B--2---:R-:W2:Y:S04]  /*00f0*/  LDG.E R2, desc[UR6][R2.64] ;  /* 0x0000000602027981 */ /* 0x004ea8000c1e1900 */
[----:B------:R-:W2:Y:S01]  /*0100*/  LDG.E R11, desc[UR6][R4.64] ;  /* 0x00000006040b7981 */ /* 0x000ea2000c1e1900 */
[----:B------:R-:W-:-:S04]  /*0110*/  IADD3 R0, PT, PT, R0, UR4, RZ ;  /* 0x0000000400007c10 */ /* 0x000fc8000fffe0ff */
[----:B------:R-:W-:Y:S02]  /*0120*/  ISETP.GE.AND P0, PT, R0, UR8, PT ;  /* 0x0000000800007c0c */ /* 0x000fe4000bf06270 */
[----:B--2---:R-:W-:-:S05]  /*0130*/  IADD3 R11, PT, PT, R2, R11, RZ ;  /* 0x0000000b020b7210 */ /* 0x004fca0007ffe0ff */
[----:B------:R1:W-:Y:S06]  /*0140*/  STG.E desc[UR6][R4.64], R11 ;  /* 0x0000000b04007986 */ /* 0x0003ec000c101906 */
[----:B------:R-:W-:Y:S05]  /*0150*/  @!P0 BRA `(.L_x_0) ;  /* 0xfffffffc00dc8947 */ /* 0x000fea000383ffff */
[----:B------:R-:W-:Y:S05]  /*0160*/  EXIT ;  /* 0x000000000000794d */ /* 0x000fea0003800000 */
.L_x_1:
[----:B------:R-:W-:-:S00]  /*0170*/  BRA `(.L_x_1) ;  /* 0xfffffffc00fc7947 */ /* 0x000fc0000383ffff */
[----:B------:R-:W-:-:S00]  /*0180*/  NOP ;  /* 0x0000000000007918 */ /* 0x000fc00000000000 */
[----:B------:R-:W-:-:S00]  /*0190*/  NOP ;  /* 0x0000000000007918 */ /* 0x000fc00000000000 */
[----:B------:R-:W-:-:S00]  /*01a0*/  NOP ;  /* 0x0000000000007918 */ /* 0x000fc00000000000 */
[----:B------:R-:W-:-:S00]  /*01b0*/  NOP ;  /* 0x0000000000007918 */ /* 0x000fc00000000000 */
[----:B------:R-:W-:-:S00]  /*01c0*/  NOP ;  /* 0x0000000000007918 */ /* 0x000fc00000000000 */
[----:B------:R-:W-:-:S00]  /*01d0*/  NOP ;  /* 0x0000000000007918 */ /* 0x000fc00000000000 */
[----:B------:R-:W-:-:S00]  /*01e0*/  NOP ;  /* 0x0000000000007918 */ /* 0x000fc00000000000 */
[----:B------:R-:W-:-:S00]  /*01f0*/  NOP ;  /* 0x0000000000007918 */ /* 0x000fc00000000000 */
.L_x_2:


//--------------------- .nv.shared.reserved.0     --------------------------
	.section	.nv.shared.reserved.0,"aw",@nobits
	.weak		__nv_reservedSMEM_offset_0_alias
	.size		__nv_reservedSMEM_offset_0_alias, 0, 64
	.other		__nv_reservedSMEM_offset_0_alias,@"STO_CUDA_RESERVED_SHARED STV_DEFAULT"
__nv_reservedSMEM_offset_0_alias:
	.zero		0
	.zero		64


//--------------------- .nv.constant0._Z11add_stridediPKiPi --------------------------
	.section	.nv.constant0._Z11add_stridediPKiPi,"a",@progbits
	.sectionflags	@""
	.align	4
.nv.constant0._Z11add_stridediPKiPi:
	.zero		920


//--------------------- SYMBOLS --------------------------

	.type		.nv.reservedSmem.offset0,@object
	.size		.nv.reservedSmem.offset0,0x4
